//
// Generated by NVIDIA NVVM Compiler
//
// Compiler Build ID: CL-36424714
// Cuda compilation tools, release 13.0, V13.0.88
// Based on NVVM 20.0.0
//

.version 9.0
.target sm_100
.address_size 64

	// .globl	_Z16histogram_kernelPjS_jj
.extern .shared .align 16 .b8 private_histogram[];

.visible .entry _Z16histogram_kernelPjS_jj(
	.param .u64 .ptr .align 1 _Z16histogram_kernelPjS_jj_param_0,
	.param .u64 .ptr .align 1 _Z16histogram_kernelPjS_jj_param_1,
	.param .u32 _Z16histogram_kernelPjS_jj_param_2,
	.param .u32 _Z16histogram_kernelPjS_jj_param_3
)
{
	.reg .pred 	%p<15>;
	.reg .b32 	%r<144>;
	.reg .b64 	%rd<17>;

	ld.param.u64 	%rd3, [_Z16histogram_kernelPjS_jj_param_0];
	ld.param.u64 	%rd4, [_Z16histogram_kernelPjS_jj_param_1];
	ld.param.u32 	%r67, [_Z16histogram_kernelPjS_jj_param_2];
	ld.param.u32 	%r68, [_Z16histogram_kernelPjS_jj_param_3];
	cvta.to.global.u64 	%rd1, %rd4;
	mov.u32 	%r1, %ctaid.x;
	mov.u32 	%r2, %ntid.x;
	mov.u32 	%r3, %tid.x;
	setp.ge.u32 	%p1, %r3, %r68;
	@%p1 bra 	$L__BB0_7;
	add.s32 	%r70, %r3, %r2;
	max.u32 	%r71, %r68, %r70;
	setp.lt.u32 	%p2, %r70, %r68;
	selp.u32 	%r72, 1, 0, %p2;
	add.s32 	%r73, %r70, %r72;
	sub.s32 	%r74, %r71, %r73;
	div.u32 	%r75, %r74, %r2;
	add.s32 	%r76, %r75, %r72;
	add.s32 	%r4, %r76, 1;
	and.b32  	%r5, %r4, 3;
	setp.lt.u32 	%p3, %r76, 3;
	mov.b32 	%r130, 0;
	mov.u32 	%r126, %r3;
	@%p3 bra 	$L__BB0_4;
	and.b32  	%r130, %r4, -4;
	shl.b32 	%r7, %r2, 2;
	shl.b32 	%r77, %r3, 2;
	mov.u32 	%r78, private_histogram;
	add.s32 	%r125, %r78, %r77;
	shl.b32 	%r9, %r2, 4;
	shl.b32 	%r10, %r2, 3;
	mul.lo.s32 	%r11, %r2, 12;
	neg.s32 	%r124, %r130;
	mov.u32 	%r126, %r3;
$L__BB0_3:
	mov.b32 	%r79, 0;
	st.shared.u32 	[%r125], %r79;
	add.s32 	%r80, %r125, %r7;
	st.shared.u32 	[%r80], %r79;
	add.s32 	%r81, %r125, %r10;
	st.shared.u32 	[%r81], %r79;
	add.s32 	%r82, %r125, %r11;
	st.shared.u32 	[%r82], %r79;
	add.s32 	%r125, %r125, %r9;
	add.s32 	%r124, %r124, 4;
	add.s32 	%r126, %r126, %r7;
	setp.ne.s32 	%p4, %r124, 0;
	@%p4 bra 	$L__BB0_3;
$L__BB0_4:
	setp.eq.s32 	%p5, %r5, 0;
	@%p5 bra 	$L__BB0_7;
	neg.s32 	%r128, %r5;
	mov.u32 	%r84, private_histogram;
$L__BB0_6:
	.pragma "nounroll";
	shl.b32 	%r83, %r126, 2;
	add.s32 	%r85, %r84, %r83;
	mov.b32 	%r86, 0;
	st.shared.u32 	[%r85], %r86;
	add.s32 	%r25, %r130, 1;
	mad.lo.s32 	%r87, %r2, %r130, %r2;
	add.s32 	%r126, %r87, %r3;
	add.s32 	%r128, %r128, 1;
	setp.ne.s32 	%p6, %r128, 0;
	mov.u32 	%r130, %r25;
	@%p6 bra 	$L__BB0_6;
$L__BB0_7:
	bar.sync 	0;
	mad.lo.s32 	%r131, %r1, %r2, %r3;
	setp.ge.u32 	%p7, %r131, %r67;
	@%p7 bra 	$L__BB0_10;
	mov.u32 	%r29, %nctaid.x;
	cvta.to.global.u64 	%rd2, %rd3;
	mov.b32 	%r132, 0;
$L__BB0_9:
	mul.wide.u32 	%rd5, %r131, 4;
	add.s64 	%rd6, %rd2, %rd5;
	ld.global.u32 	%r89, [%rd6];
	shl.b32 	%r90, %r89, 2;
	mov.u32 	%r91, private_histogram;
	add.s32 	%r92, %r91, %r90;
	atom.shared.add.u32 	%r93, [%r92], 1;
	add.s32 	%r32, %r132, 1;
	mad.lo.s32 	%r94, %r29, %r132, %r29;
	add.s32 	%r95, %r94, %r1;
	mad.lo.s32 	%r131, %r95, %r2, %r3;
	setp.lt.u32 	%p8, %r131, %r67;
	mov.u32 	%r132, %r32;
	@%p8 bra 	$L__BB0_9;
$L__BB0_10:
	setp.ge.u32 	%p9, %r3, %r68;
	bar.sync 	0;
	@%p9 bra 	$L__BB0_17;
	add.s32 	%r133, %r3, %r2;
	max.u32 	%r97, %r68, %r133;
	setp.lt.u32 	%p10, %r133, %r68;
	selp.u32 	%r98, 1, 0, %p10;
	add.s32 	%r99, %r133, %r98;
	sub.s32 	%r100, %r97, %r99;
	div.u32 	%r101, %r100, %r2;
	add.s32 	%r102, %r101, %r98;
	add.s32 	%r35, %r102, 1;
	and.b32  	%r36, %r35, 3;
	setp.lt.u32 	%p11, %r102, 3;
	mov.b32 	%r143, 0;
	mov.u32 	%r139, %r3;
	@%p11 bra 	$L__BB0_14;
	and.b32  	%r143, %r35, -4;
	shl.b32 	%r38, %r2, 2;
	shl.b32 	%r103, %r3, 2;
	mov.u32 	%r104, private_histogram;
	add.s32 	%r137, %r104, %r103;
	shl.b32 	%r40, %r2, 4;
	shl.b32 	%r41, %r2, 3;
	mul.lo.s32 	%r42, %r2, 12;
	neg.s32 	%r136, %r143;
	shl.b32 	%r105, %r2, 1;
	add.s32 	%r135, %r3, %r105;
	mad.lo.s32 	%r134, %r2, 3, %r3;
	mov.u32 	%r139, %r3;
$L__BB0_13:
	mul.wide.u32 	%rd7, %r139, 4;
	add.s64 	%rd8, %rd1, %rd7;
	ld.shared.u32 	%r106, [%r137];
	atom.global.add.u32 	%r107, [%rd8], %r106;
	mul.wide.u32 	%rd9, %r133, 4;
	add.s64 	%rd10, %rd1, %rd9;
	add.s32 	%r108, %r137, %r38;
	ld.shared.u32 	%r109, [%r108];
	atom.global.add.u32 	%r110, [%rd10], %r109;
	mul.wide.u32 	%rd11, %r135, 4;
	add.s64 	%rd12, %rd1, %rd11;
	add.s32 	%r111, %r137, %r41;
	ld.shared.u32 	%r112, [%r111];
	atom.global.add.u32 	%r113, [%rd12], %r112;
	mul.wide.u32 	%rd13, %r134, 4;
	add.s64 	%rd14, %rd1, %rd13;
	add.s32 	%r114, %r137, %r42;
	ld.shared.u32 	%r115, [%r114];
	atom.global.add.u32 	%r116, [%rd14], %r115;
	add.s32 	%r139, %r139, %r38;
	add.s32 	%r137, %r137, %r40;
	add.s32 	%r136, %r136, 4;
	add.s32 	%r135, %r135, %r38;
	add.s32 	%r134, %r134, %r38;
	add.s32 	%r133, %r133, %r38;
	setp.ne.s32 	%p12, %r136, 0;
	@%p12 bra 	$L__BB0_13;
$L__BB0_14:
	setp.eq.s32 	%p13, %r36, 0;
	@%p13 bra 	$L__BB0_17;
	neg.s32 	%r141, %r36;
	mov.u32 	%r118, private_histogram;
$L__BB0_16:
	.pragma "nounroll";
	mul.wide.u32 	%rd15, %r139, 4;
	add.s64 	%rd16, %rd1, %rd15;
	shl.b32 	%r117, %r139, 2;
	add.s32 	%r119, %r118, %r117;
	ld.shared.u32 	%r120, [%r119];
	atom.global.add.u32 	%r121, [%rd16], %r120;
	add.s32 	%r64, %r143, 1;
	mad.lo.s32 	%r122, %r2, %r143, %r2;
	add.s32 	%r139, %r122, %r3;
	add.s32 	%r141, %r141, 1;
	setp.ne.s32 	%p14, %r141, 0;
	mov.u32 	%r143, %r64;
	@%p14 bra 	$L__BB0_16;
$L__BB0_17:
	ret;

}


// ===== COMPILED SASS (sm_100) =====

	.target	sm_100

	.elftype	@"ET_EXEC"


//--------------------- .note.nv.tkinfo           --------------------------
	.section	.note.nv.tkinfo,"",@"SHT_NOTE"
	.sectionflags	@"SHF_NOTE_NV_TKINFO"
	.tkinfo
        /*0018*/ 	.word	0x00000002
        /*0030*/ 	.string	""
        /*0030*/ 	.string	"ptxas"
        /*0030*/ 	.string	"Cuda compilation tools, release 13.0, V13.0.88"
        /*0030*/ 	.string	"Build cuda_13.0.r13.0/compiler.36424714_0"
        /*0030*/ 	.string	"-arch sm_100 -m 64 "



//--------------------- .note.nv.cuinfo           --------------------------
	.section	.note.nv.cuinfo,"",@"SHT_NOTE"
	.sectionflags	@"SHF_NOTE_NV_CUINFO"
        /*0018*/ 	.short	0x0002
        /*001a*/ 	.short	0x0064
        /*001c*/ 	.short	0x0082
	.zero		2


//--------------------- .nv.info                  --------------------------
	.section	.nv.info,"",@"SHT_CUDA_INFO"
	.align	4


	//----- nvinfo : EIATTR_REGCOUNT
	.align		4
        /*0000*/ 	.byte	0x04, 0x2f
        /*0002*/ 	.short	(.L_1 - .L_0)
	.align		4
.L_0:
        /*0004*/ 	.word	index@(_Z16histogram_kernelPjS_jj)
        /*0008*/ 	.word	0x0000001e


	//----- nvinfo : EIATTR_FRAME_SIZE
	.align		4
.L_1:
        /*000c*/ 	.byte	0x04, 0x11
        /*000e*/ 	.short	(.L_3 - .L_2)
	.align		4
.L_2:
        /*0010*/ 	.word	index@(_Z16histogram_kernelPjS_jj)
        /*0014*/ 	.word	0x00000000


	//----- nvinfo : EIATTR_MIN_STACK_SIZE
	.align		4
.L_3:
        /*0018*/ 	.byte	0x04, 0x12
        /*001a*/ 	.short	(.L_5 - .L_4)
	.align		4
.L_4:
        /*001c*/ 	.word	index@(_Z16histogram_kernelPjS_jj)
        /*0020*/ 	.word	0x00000000
.L_5:


//--------------------- .nv.compat                --------------------------
	.section	.nv.compat,"",@"SHT_CUDA_COMPAT_INFO"
	.align	4
        /*0000*/ 	.byte	0x02, 0x09, 0x00, 0x00, 0x02, 0x02, 0x01, 0x00, 0x02, 0x05, 0x05, 0x00, 0x03, 0x07, 0x01, 0x01
        /*0010*/ 	.byte	0x02, 0x03, 0x00, 0x00, 0x02, 0x06, 0x01, 0x00, 0x04, 0x0b, 0x08, 0x00, 0x09, 0x00, 0x00, 0x00
        /*0020*/ 	.byte	0x00, 0x00, 0x00, 0x00


//--------------------- .nv.info._Z16histogram_kernelPjS_jj --------------------------
	.section	.nv.info._Z16histogram_kernelPjS_jj,"",@"SHT_CUDA_INFO"
	.sectionflags	@""
	.align	4


	//----- nvinfo : EIATTR_CUDA_API_VERSION
	.align		4
        /*0000*/ 	.byte	0x04, 0x37
        /*0002*/ 	.short	(.L_7 - .L_6)
.L_6:
        /*0004*/ 	.word	0x00000082


	//----- nvinfo : EIATTR_KPARAM_INFO
	.align		4
.L_7:
        /*0008*/ 	.byte	0x04, 0x17
        /*000a*/ 	.short	(.L_9 - .L_8)
.L_8:
        /*000c*/ 	.word	0x00000000
        /*0010*/ 	.short	0x0003
        /*0012*/ 	.short	0x0014
        /*0014*/ 	.byte	0x00, 0xf0, 0x11, 0x00


	//----- nvinfo : EIATTR_KPARAM_INFO
	.align		4
.L_9:
        /*0018*/ 	.byte	0x04, 0x17
        /*001a*/ 	.short	(.L_11 - .L_10)
.L_10:
        /*001c*/ 	.word	0x00000000
        /*0020*/ 	.short	0x0002
        /*0022*/ 	.short	0x0010
        /*0024*/ 	.byte	0x00, 0xf0, 0x11, 0x00


	//----- nvinfo : EIATTR_KPARAM_INFO
	.align		4
.L_11:
        /*0028*/ 	.byte	0x04, 0x17
        /*002a*/ 	.short	(.L_13 - .L_12)
.L_12:
        /*002c*/ 	.word	0x00000000
        /*0030*/ 	.short	0x0001
        /*0032*/ 	.short	0x0008
        /*0034*/ 	.byte	0x00, 0xf5, 0x21, 0x00


	//----- nvinfo : EIATTR_KPARAM_INFO
	.align		4
.L_13:
        /*0038*/ 	.byte	0x04, 0x17
        /*003a*/ 	.short	(.L_15 - .L_14)
.L_14:
        /*003c*/ 	.word	0x00000000
        /*0040*/ 	.short	0x0000
        /*0042*/ 	.short	0x0000
        /*0044*/ 	.byte	0x00, 0xf5, 0x21, 0x00


	//----- nvinfo : EIATTR_SPARSE_MMA_MASK
	.align		4
.L_15:
        /*0048*/ 	.byte	0x03, 0x50
        /*004a*/ 	.short	0x0000


	//----- nvinfo : EIATTR_MAXREG_COUNT
	.align		4
        /*004c*/ 	.byte	0x03, 0x1b
        /*004e*/ 	.short	0x00ff


	//----- nvinfo : EIATTR_NUM_BARRIERS
	.align		4
        /*0050*/ 	.byte	0x02, 0x4c
        /*0052*/ 	.byte	0x01
	.zero		1


	//----- nvinfo : EIATTR_MERCURY_ISA_VERSION
	.align		4
        /*0054*/ 	.byte	0x03, 0x5f
        /*0056*/ 	.short	0x0101


	//----- nvinfo : EIATTR_VRC_CTA_INIT_COUNT
	.align		4
        /*0058*/ 	.byte	0x02, 0x4a
	.zero		1
	.zero		1


	//----- nvinfo : EIATTR_EXIT_INSTR_OFFSETS
	.align		4
        /*005c*/ 	.byte	0x04, 0x1c
        /*005e*/ 	.short	(.L_17 - .L_16)


	//   ....[0]....
.L_16:
        /*0060*/ 	.word	0x00000b20


	//   ....[1]....
        /*0064*/ 	.word	0x00000f50


	//   ....[2]....
        /*0068*/ 	.word	0x00001050


	//----- nvinfo : EIATTR_CRS_STACK_SIZE
	.align		4
.L_17:
        /*006c*/ 	.byte	0x04, 0x1e
        /*006e*/ 	.short	(.L_19 - .L_18)
.L_18:
        /*0070*/ 	.word	0x00000000


	//----- nvinfo : EIATTR_CBANK_PARAM_SIZE
	.align		4
.L_19:
        /*0074*/ 	.byte	0x03, 0x19
        /*0076*/ 	.short	0x0018


	//----- nvinfo : EIATTR_PARAM_CBANK
	.align		4
        /*0078*/ 	.byte	0x04, 0x0a
        /*007a*/ 	.short	(.L_21 - .L_20)
	.align		4
.L_20:
        /*007c*/ 	.word	index@(.nv.constant0._Z16histogram_kernelPjS_jj)
        /*0080*/ 	.short	0x0380
        /*0082*/ 	.short	0x0018


	//----- nvinfo : EIATTR_SW_WAR
	.align		4
.L_21:
        /*0084*/ 	.byte	0x04, 0x36
        /*0086*/ 	.short	(.L_23 - .L_22)
.L_22:
        /*0088*/ 	.word	0x00000008
.L_23:


//--------------------- .nv.callgraph             --------------------------
	.section	.nv.callgraph,"",@"SHT_CUDA_CALLGRAPH"
	.align	4
	.sectionentsize	8
	.align		4
        /*0000*/ 	.word	0x00000000
	.align		4
        /*0004*/ 	.word	0xffffffff
	.align		4
        /*0008*/ 	.word	0x00000000
	.align		4
        /*000c*/ 	.word	0xfffffffe
	.align		4
        /*0010*/ 	.word	0x00000000
	.align		4
        /*0014*/ 	.word	0xfffffffd
	.align		4
        /*0018*/ 	.word	0x00000000
	.align		4
        /*001c*/ 	.word	0xfffffffc


//--------------------- .text._Z16histogram_kernelPjS_jj --------------------------
	.section	.text._Z16histogram_kernelPjS_jj,"ax",@progbits
	.align	128
        .global         _Z16histogram_kernelPjS_jj
        .type           _Z16histogram_kernelPjS_jj,@function
        .size           _Z16histogram_kernelPjS_jj,(.L_x_20 - _Z16histogram_kernelPjS_jj)
        .other          _Z16histogram_kernelPjS_jj,@"STO_CUDA_ENTRY STV_DEFAULT"
_Z16histogram_kernelPjS_jj:
.text._Z16histogram_kernelPjS_jj:
[----:B------:R-:W-:Y:S01]  /*0000*/  LDC R1, c[0x0][0x37c] ;  /* 0x0000df00ff017b82 */ /* 0x000fe20000000800 */
[----:B------:R-:W0:Y:S01]  /*0010*/  S2R R0, SR_TID.X ;  /* 0x0000000000007919 */ /* 0x000e220000002100 */
[----:B------:R-:W0:Y:S06]  /*0020*/  LDCU UR9, c[0x0][0x394] ;  /* 0x00007280ff0977ac */ /* 0x000e2c0008000800 */
[----:B------:R-:W1:Y:S01]  /*0030*/  LDC R3, c[0x0][0x360] ;  /* 0x0000d800ff037b82 */ /* 0x000e620000000800 */
[----:B------:R-:W-:Y:S01]  /*0040*/  BSSY.RECONVERGENT B2, `(.L_x_0) ;  /* 0x0000094000027945 */ /* 0x000fe20003800200 */
[----:B------:R-:W2:Y:S06]  /*0050*/  LDCU.64 UR6, c[0x0][0x358] ;  /* 0x00006b00ff0677ac */ /* 0x000eac0008000a00 */
[----:B------:R-:W3:Y:S01]  /*0060*/  S2UR UR8, SR_CTAID.X ;  /* 0x00000000000879c3 */ /* 0x000ee20000002500 */
[----:B0-----:R-:W-:-:S13]  /*0070*/  ISETP.GE.U32.AND P1, PT, R0, UR9, PT ;  /* 0x0000000900007c0c */ /* 0x001fda000bf26070 */
[----:B--23--:R-:W-:Y:S05]  /*0080*/  @P1 BRA `(.L_x_1) ;  /* 0x00000008003c1947 */ /* 0x00cfea0003800000 */
[----:B-1----:R-:W0:Y:S01]  /*0090*/  I2F.U32.RP R8, R3 ;  /* 0x0000000300087306 */ /* 0x002e220000209000 */
[C---:B------:R-:W-:Y:S01]  /*00a0*/  IADD3 R2, PT, PT, R3.reuse, R0, RZ ;  /* 0x0000000003027210 */ /* 0x040fe20007ffe0ff */
[----:B------:R-:W-:Y:S01]  /*00b0*/  BSSY.RECONVERGENT B1, `(.L_x_2) ;  /* 0x000007e000017945 */ /* 0x000fe20003800200 */
[----:B------:R-:W-:Y:S02]  /*00c0*/  ISETP.NE.U32.AND P3, PT, R3, RZ, PT ;  /* 0x000000ff0300720c */ /* 0x000fe40003f65070 */
[C---:B------:R-:W-:Y:S02]  /*00d0*/  ISETP.GE.U32.AND P0, PT, R2.reuse, UR9, PT ;  /* 0x0000000902007c0c */ /* 0x040fe4000bf06070 */
[----:B------:R-:W-:Y:S01]  /*00e0*/  VIMNMX.U32 R7, PT, PT, R2, UR9, !PT ;  /* 0x0000000902077c48 */ /* 0x000fe2000ffe0000 */
[----:B0-----:R-:W0:Y:S02]  /*00f0*/  MUFU.RCP R8, R8 ;  /* 0x0000000800087308 */ /* 0x001e240000001000 */
[----:B0-----:R-:W-:-:S06]  /*0100*/  VIADD R4, R8, 0xffffffe ;  /* 0x0ffffffe08047836 */ /* 0x001fcc0000000000 */
[----:B------:R0:W1:Y:S02]  /*0110*/  F2I.FTZ.U32.TRUNC.NTZ R5, R4 ;  /* 0x0000000400057305 */ /* 0x000064000021f000 */
[----:B0-----:R-:W-:Y:S02]  /*0120*/  IMAD.MOV.U32 R4, RZ, RZ, RZ ;  /* 0x000000ffff047224 */ /* 0x001fe400078e00ff */
[----:B-1----:R-:W-:-:S04]  /*0130*/  IMAD.MOV R6, RZ, RZ, -R5 ;  /* 0x000000ffff067224 */ /* 0x002fc800078e0a05 */
[----:B------:R-:W-:Y:S01]  /*0140*/  IMAD R9, R6, R3, RZ ;  /* 0x0000000306097224 */ /* 0x000fe200078e02ff */
[----:B------:R-:W-:-:S03]  /*0150*/  SEL R6, RZ, 0x1, P0 ;  /* 0x00000001ff067807 */ /* 0x000fc60000000000 */
[----:B------:R-:W-:Y:S01]  /*0160*/  IMAD.HI.U32 R5, R5, R9, R4 ;  /* 0x0000000905057227 */ /* 0x000fe200078e0004 */
[----:B------:R-:W-:-:S05]  /*0170*/  IADD3 R2, PT, PT, R7, -R2, -R6 ;  /* 0x8000000207027210 */ /* 0x000fca0007ffe806 */
[----:B------:R-:W-:-:S04]  /*0180*/  IMAD.HI.U32 R5, R5, R2, RZ ;  /* 0x0000000205057227 */ /* 0x000fc800078e00ff */
[----:B------:R-:W-:-:S04]  /*0190*/  IMAD.MOV R4, RZ, RZ, -R5 ;  /* 0x000000ffff047224 */ /* 0x000fc800078e0a05 */
[----:B------:R-:W-:-:S05]  /*01a0*/  IMAD R2, R3, R4, R2 ;  /* 0x0000000403027224 */ /* 0x000fca00078e0202 */
[----:B------:R-:W-:-:S13]  /*01b0*/  ISETP.GE.U32.AND P0, PT, R2, R3, PT ;  /* 0x000000030200720c */ /* 0x000fda0003f06070 */
[----:B------:R-:W-:Y:S01]  /*01c0*/  @P0 IADD3 R2, PT, PT, R2, -R3, RZ ;  /* 0x8000000302020210 */ /* 0x000fe20007ffe0ff */
[----:B------:R-:W-:-:S03]  /*01d0*/  @P0 VIADD R5, R5, 0x1 ;  /* 0x0000000105050836 */ /* 0x000fc60000000000 */
[----:B------:R-:W-:Y:S01]  /*01e0*/  ISETP.GE.U32.AND P2, PT, R2, R3, PT ;  /* 0x000000030200720c */ /* 0x000fe20003f46070 */
[----:B------:R-:W-:-:S12]  /*01f0*/  IMAD.MOV.U32 R2, RZ, RZ, RZ ;  /* 0x000000ffff027224 */ /* 0x000fd800078e00ff */
[----:B------:R-:W-:Y:S01]  /*0200*/  @P2 VIADD R5, R5, 0x1 ;  /* 0x0000000105052836 */ /* 0x000fe20000000000 */
[----:B------:R-:W-:-:S04]  /*0210*/  @!P3 LOP3.LUT R5, RZ, R3, RZ, 0x33, !PT ;  /* 0x00000003ff05b212 */ /* 0x000fc800078e33ff */
[----:B------:R-:W-:Y:S02]  /*0220*/  IADD3 R5, PT, PT, R6, R5, RZ ;  /* 0x0000000506057210 */ /* 0x000fe40007ffe0ff */
[----:B------:R-:W-:Y:S02]  /*0230*/  MOV R6, R0 ;  /* 0x0000000000067202 */ /* 0x000fe40000000f00 */
[C---:B------:R-:W-:Y:S01]  /*0240*/  ISETP.GE.U32.AND P0, PT, R5.reuse, 0x3, PT ;  /* 0x000000030500780c */ /* 0x040fe20003f06070 */
[----:B------:R-:W-:-:S05]  /*0250*/  VIADD R5, R5, 0x1 ;  /* 0x0000000105057836 */ /* 0x000fca0000000000 */
[----:B------:R-:W-:-:S07]  /*0260*/  LOP3.LUT R4, R5, 0x3, RZ, 0xc0, !PT ;  /* 0x0000000305047812 */ /* 0x000fce00078ec0ff */
[----:B------:R-:W-:Y:S05]  /*0270*/  @!P0 BRA `(.L_x_3) ;  /* 0x0000000400848947 */ /* 0x000fea0003800000 */
[----:B------:R-:W0:Y:S01]  /*0280*/  S2UR UR5, SR_CgaCtaId ;  /* 0x00000000000579c3 */ /* 0x000e220000008800 */
[----:B------:R-:W-:Y:S01]  /*0290*/  LOP3.LUT R2, R5, 0xfffffffc, RZ, 0xc0, !PT ;  /* 0xfffffffc05027812 */ /* 0x000fe200078ec0ff */
[----:B------:R-:W-:Y:S01]  /*02a0*/  UMOV UR4, 0x400 ;  /* 0x0000040000047882 */ /* 0x000fe20000000000 */
[----:B------:R-:W-:Y:S01]  /*02b0*/  BSSY.RELIABLE B0, `(.L_x_4) ;  /* 0x0000051000007945 */ /* 0x000fe20003800100 */
[----:B------:R-:W-:Y:S02]  /*02c0*/  IMAD.MOV.U32 R6, RZ, RZ, R0 ;  /* 0x000000ffff067224 */ /* 0x000fe400078e0000 */
[----:B------:R-:W-:-:S05]  /*02d0*/  IMAD.MOV R5, RZ, RZ, -R2 ;  /* 0x000000ffff057224 */ /* 0x000fca00078e0a02 */
[----:B------:R-:W-:Y:S01]  /*02e0*/  ISETP.GE.AND P0, PT, R5, RZ, PT ;  /* 0x000000ff0500720c */ /* 0x000fe20003f06270 */
[----:B0-----:R-:W-:-:S06]  /*02f0*/  ULEA UR4, UR5, UR4, 0x18 ;  /* 0x0000000405047291 */ /* 0x001fcc000f8ec0ff */
[----:B------:R-:W-:-:S06]  /*0300*/  LEA R8, R0, UR4, 0x2 ;  /* 0x0000000400087c11 */ /* 0x000fcc000f8e10ff */
[----:B------:R-:W-:Y:S05]  /*0310*/  @P0 BRA `(.L_x_5) ;  /* 0x0000000400280947 */ /* 0x000fea0003800000 */
[----:B------:R-:W-:Y:S01]  /*0320*/  IADD3 R7, PT, PT, -R5, RZ, RZ ;  /* 0x000000ff05077210 */ /* 0x000fe20007ffe1ff */
[----:B------:R-:W-:Y:S01]  /*0330*/  BSSY.RECONVERGENT B3, `(.L_x_6) ;  /* 0x000002c000037945 */ /* 0x000fe20003800200 */
[----:B------:R-:W-:Y:S02]  /*0340*/  PLOP3.LUT P0, PT, PT, PT, PT, 0x80, 0x8 ;  /* 0x000000000008781c */ /* 0x000fe40003f0f070 */
[----:B------:R-:W-:-:S13]  /*0350*/  ISETP.GT.AND P2, PT, R7, 0xc, PT ;  /* 0x0000000c0700780c */ /* 0x000fda0003f44270 */
[----:B------:R-:W-:Y:S05]  /*0360*/  @!P2 BRA `(.L_x_7) ;  /* 0x0000000000a0a947 */ /* 0x000fea0003800000 */
[----:B------:R-:W-:-:S13]  /*0370*/  PLOP3.LUT P0, PT, PT, PT, PT, 0x8, 0x80 ;  /* 0x000000000080781c */ /* 0x000fda0003f0e170 */
.L_x_8:
[C---:B-1----:R-:W-:Y:S01]  /*0380*/  LEA R12, R3.reuse, R8, 0x4 ;  /* 0x00000008030c7211 */ /* 0x042fe200078e20ff */
[C-C-:B------:R-:W-:Y:S01]  /*0390*/  IMAD R7, R3.reuse, 0x4, R8.reuse ;  /* 0x0000000403077824 */ /* 0x140fe200078e0208 */
[----:B------:R0:W-:Y:S01]  /*03a0*/  STS [R8], RZ ;  /* 0x000000ff08007388 */ /* 0x0001e20000000800 */
[C-C-:B------:R-:W-:Y:S01]  /*03b0*/  IMAD R9, R3.reuse, 0x8, R8.reuse ;  /* 0x0000000803097824 */ /* 0x140fe200078e0208 */
[C---:B------:R-:W-:Y:S01]  /*03c0*/  LEA R16, R3.reuse, R12, 0x4 ;  /* 0x0000000c03107211 */ /* 0x040fe200078e20ff */
[C---:B------:R-:W-:Y:S01]  /*03d0*/  IMAD R10, R3.reuse, 0xc, R8 ;  /* 0x0000000c030a7824 */ /* 0x040fe200078e0208 */
[----:B------:R1:W-:Y:S01]  /*03e0*/  STS [R7], RZ ;  /* 0x000000ff07007388 */ /* 0x0003e20000000800 */
[C-C-:B------:R-:W-:Y:S01]  /*03f0*/  IMAD R11, R3.reuse, 0x4, R12.reuse ;  /* 0x00000004030b7824 */ /* 0x140fe200078e020c */
[C---:B------:R-:W-:Y:S01]  /*0400*/  LEA R18, R3.reuse, R16, 0x4 ;  /* 0x0000001003127211 */ /* 0x040fe200078e20ff */
[C-C-:B------:R-:W-:Y:S01]  /*0410*/  IMAD R13, R3.reuse, 0x8, R12.reuse ;  /* 0x00000008030d7824 */ /* 0x140fe200078e020c */
[----:B------:R2:W-:Y:S01]  /*0420*/  STS [R9], RZ ;  /* 0x000000ff09007388 */ /* 0x0005e20000000800 */
[C---:B------:R-:W-:Y:S01]  /*0430*/  IMAD R14, R3.reuse, 0xc, R12 ;  /* 0x0000000c030e7824 */ /* 0x040fe200078e020c */
[C---:B------:R-:W-:Y:S01]  /*0440*/  LEA R6, R3.reuse, R6, 0x2 ;  /* 0x0000000603067211 */ /* 0x040fe200078e10ff */
[C-C-:B0-----:R-:W-:Y:S01]  /*0450*/  IMAD R8, R3.reuse, 0x4, R16.reuse ;  /* 0x0000000403087824 */ /* 0x141fe200078e0210 */
[----:B------:R0:W-:Y:S01]  /*0460*/  STS [R10], RZ ;  /* 0x000000ff0a007388 */ /* 0x0001e20000000800 */
[----:B-1----:R-:W-:-:S02]  /*0470*/  IMAD R7, R3, 0x8, R16 ;  /* 0x0000000803077824 */ /* 0x002fc400078e0210 */
[----:B------:R-:W-:Y:S01]  /*0480*/  VIADD R5, R5, 0x10 ;  /* 0x0000001005057836 */ /* 0x000fe20000000000 */
[----:B------:R1:W-:Y:S01]  /*0490*/  STS [R12], RZ ;  /* 0x000000ff0c007388 */ /* 0x0003e20000000800 */
[C---:B--2---:R-:W-:Y:S02]  /*04a0*/  IMAD R9, R3.reuse, 0xc, R16 ;  /* 0x0000000c03097824 */ /* 0x044fe400078e0210 */
[C---:B------:R-:W-:Y:S01]  /*04b0*/  IMAD R6, R3.reuse, 0x4, R6 ;  /* 0x0000000403067824 */ /* 0x040fe200078e0206 */
[----:B------:R2:W-:Y:S01]  /*04c0*/  STS [R11], RZ ;  /* 0x000000ff0b007388 */ /* 0x0005e20000000800 */
[--C-:B0-----:R-:W-:Y:S01]  /*04d0*/  IMAD R10, R3, 0x4, R18.reuse ;  /* 0x00000004030a7824 */ /* 0x101fe200078e0212 */
[----:B------:R-:W-:Y:S02]  /*04e0*/  ISETP.GE.AND P2, PT, R5, -0xc, PT ;  /* 0xfffffff40500780c */ /* 0x000fe40003f46270 */
[----:B------:R-:W-:Y:S01]  /*04f0*/  STS [R13], RZ ;  /* 0x000000ff0d007388 */ /* 0x000fe20000000800 */
[C---:B-1----:R-:W-:Y:S01]  /*0500*/  IMAD R12, R3.reuse, 0xc, R18 ;  /* 0x0000000c030c7824 */ /* 0x042fe200078e0212 */
[----:B------:R-:W-:-:S02]  /*0510*/  LEA R6, R3, R6, 0x2 ;  /* 0x0000000603067211 */ /* 0x000fc400078e10ff */
[----:B------:R-:W-:Y:S01]  /*0520*/  STS [R14], RZ ;  /* 0x000000ff0e007388 */ /* 0x000fe20000000800 */
[C---:B--2---:R-:W-:Y:S02]  /*0530*/  IMAD R11, R3.reuse, 0x8, R18 ;  /* 0x00000008030b7824 */ /* 0x044fe400078e0212 */
[C---:B------:R-:W-:Y:S01]  /*0540*/  IMAD R6, R3.reuse, 0x4, R6 ;  /* 0x0000000403067824 */ /* 0x040fe200078e0206 */
[----:B------:R-:W-:Y:S04]  /*0550*/  STS [R16], RZ ;  /* 0x000000ff10007388 */ /* 0x000fe80000000800 */
[----:B------:R0:W-:Y:S04]  /*0560*/  STS [R8], RZ ;  /* 0x000000ff08007388 */ /* 0x0001e80000000800 */
[----:B------:R1:W-:Y:S04]  /*0570*/  STS [R7], RZ ;  /* 0x000000ff07007388 */ /* 0x0003e80000000800 */
[----:B------:R1:W-:Y:S01]  /*0580*/  STS [R9], RZ ;  /* 0x000000ff09007388 */ /* 0x0003e20000000800 */
[----:B0-----:R-:W-:-:S03]  /*0590*/  IMAD R8, R3, 0x10, R18 ;  /* 0x0000001003087824 */ /* 0x001fc600078e0212 */
[----:B------:R1:W-:Y:S04]  /*05a0*/  STS [R18], RZ ;  /* 0x000000ff12007388 */ /* 0x0003e80000000800 */
[----:B------:R1:W-:Y:S04]  /*05b0*/  STS [R10], RZ ;  /* 0x000000ff0a007388 */ /* 0x0003e80000000800 */
[----:B------:R1:W-:Y:S04]  /*05c0*/  STS [R11], RZ ;  /* 0x000000ff0b007388 */ /* 0x0003e80000000800 */
[----:B------:R1:W-:Y:S01]  /*05d0*/  STS [R12], RZ ;  /* 0x000000ff0c007388 */ /* 0x0003e20000000800 */
[----:B------:R-:W-:Y:S05]  /*05e0*/  @!P2 BRA `(.L_x_8) ;  /* 0xfffffffc0064a947 */ /* 0x000fea000383ffff */
.L_x_7:
[----:B------:R-:W-:Y:S05]  /*05f0*/  BSYNC.RECONVERGENT B3 ;  /* 0x0000000000037941 */ /* 0x000fea0003800200 */
.L_x_6:
[----:B-1----:R-:W-:Y:S01]  /*0600*/  IADD3 R7, PT, PT, -R5, RZ, RZ ;  /* 0x000000ff05077210 */ /* 0x002fe20007ffe1ff */
[----:B------:R-:W-:Y:S03]  /*0610*/  BSSY.RECONVERGENT B3, `(.L_x_9) ;  /* 0x0000017000037945 */ /* 0x000fe60003800200 */
[----:B------:R-:W-:-:S13]  /*0620*/  ISETP.GT.AND P2, PT, R7, 0x4, PT ;  /* 0x000000040700780c */ /* 0x000fda0003f44270 */
[----:B------:R-:W-:Y:S05]  /*0630*/  @!P2 BRA `(.L_x_10) ;  /* 0x000000000050a947 */ /* 0x000fea0003800000 */
[C---:B------:R-:W-:Y:S01]  /*0640*/  LEA R12, R3.reuse, R8, 0x4 ;  /* 0x00000008030c7211 */ /* 0x040fe200078e20ff */
[C-C-:B------:R-:W-:Y:S01]  /*0650*/  IMAD R7, R3.reuse, 0x4, R8.reuse ;  /* 0x0000000403077824 */ /* 0x140fe200078e0208 */
[----:B------:R0:W-:Y:S01]  /*0660*/  STS [R8], RZ ;  /* 0x000000ff08007388 */ /* 0x0001e20000000800 */
[C-C-:B------:R-:W-:Y:S01]  /*0670*/  IMAD R9, R3.reuse, 0x8, R8.reuse ;  /* 0x0000000803097824 */ /* 0x140fe200078e0208 */
[C---:B------:R-:W-:Y:S01]  /*0680*/  LEA R6, R3.reuse, R6, 0x2 ;  /* 0x0000000603067211 */ /* 0x040fe200078e10ff */
[C---:B------:R-:W-:Y:S01]  /*0690*/  IMAD R10, R3.reuse, 0xc, R8 ;  /* 0x0000000c030a7824 */ /* 0x040fe200078e0208 */
[----:B------:R1:W-:Y:S01]  /*06a0*/  STS [R7], RZ ;  /* 0x000000ff07007388 */ /* 0x0003e20000000800 */
[C-C-:B------:R-:W-:Y:S01]  /*06b0*/  IMAD R11, R3.reuse, 0x4, R12.reuse ;  /* 0x00000004030b7824 */ /* 0x140fe200078e020c */
[----:B------:R-:W-:Y:S01]  /*06c0*/  PLOP3.LUT P0, PT, PT, PT, PT, 0x8, 0x80 ;  /* 0x000000000080781c */ /* 0x000fe20003f0e170 */
[C-C-:B------:R-:W-:Y:S01]  /*06d0*/  IMAD R13, R3.reuse, 0x8, R12.reuse ;  /* 0x00000008030d7824 */ /* 0x140fe200078e020c */
[----:B------:R1:W-:Y:S01]  /*06e0*/  STS [R9], RZ ;  /* 0x000000ff09007388 */ /* 0x0003e20000000800 */
[C---:B------:R-:W-:Y:S01]  /*06f0*/  IMAD R14, R3.reuse, 0xc, R12 ;  /* 0x0000000c030e7824 */ /* 0x040fe200078e020c */
[----:B0-----:R-:W-:Y:S01]  /*0700*/  LEA R8, R3, R12, 0x4 ;  /* 0x0000000c03087211 */ /* 0x001fe200078e20ff */
[----:B------:R-:W-:Y:S01]  /*0710*/  VIADD R5, R5, 0x8 ;  /* 0x0000000805057836 */ /* 0x000fe20000000000 */
[----:B------:R1:W-:Y:S01]  /*0720*/  STS [R10], RZ ;  /* 0x000000ff0a007388 */ /* 0x0003e20000000800 */
[----:B------:R-:W-:-:S03]  /*0730*/  IMAD R6, R3, 0x4, R6 ;  /* 0x0000000403067824 */ /* 0x000fc600078e0206 */
[----:B------:R1:W-:Y:S04]  /*0740*/  STS [R12], RZ ;  /* 0x000000ff0c007388 */ /* 0x0003e80000000800 */
[----:B------:R1:W-:Y:S04]  /*0750*/  STS [R11], RZ ;  /* 0x000000ff0b007388 */ /* 0x0003e80000000800 */
[----:B------:R1:W-:Y:S04]  /*0760*/  STS [R13], RZ ;  /* 0x000000ff0d007388 */ /* 0x0003e80000000800 */
[----:B------:R1:W-:Y:S02]  /*0770*/  STS [R14], RZ ;  /* 0x000000ff0e007388 */ /* 0x0003e40000000800 */
.L_x_10:
[----:B------:R-:W-:Y:S05]  /*0780*/  BSYNC.RECONVERGENT B3 ;  /* 0x0000000000037941 */ /* 0x000fea0003800200 */
.L_x_9:
[----:B------:R-:W-:-:S13]  /*0790*/  ISETP.NE.OR P0, PT, R5, RZ, P0 ;  /* 0x000000ff0500720c */ /* 0x000fda0000705670 */
[----:B------:R-:W-:Y:S05]  /*07a0*/  @!P0 BREAK.RELIABLE B0 ;  /* 0x0000000000008942 */ /* 0x000fea0003800100 */
[----:B------:R-:W-:Y:S05]  /*07b0*/  @!P0 BRA `(.L_x_3) ;  /* 0x0000000000348947 */ /* 0x000fea0003800000 */
.L_x_5:
[----:B------:R-:W-:Y:S05]  /*07c0*/  BSYNC.RELIABLE B0 ;  /* 0x0000000000007941 */ /* 0x000fea0003800100 */
.L_x_4:
[C-C-:B-12---:R-:W-:Y:S01]  /*07d0*/  IMAD R7, R3.reuse, 0x4, R8.reuse ;  /* 0x0000000403077824 */ /* 0x146fe200078e0208 */
[----:B------:R0:W-:Y:S01]  /*07e0*/  STS [R8], RZ ;  /* 0x000000ff08007388 */ /* 0x0001e20000000800 */
[--C-:B------:R-:W-:Y:S01]  /*07f0*/  IMAD R9, R3, 0x8, R8.reuse ;  /* 0x0000000803097824 */ /* 0x100fe200078e0208 */
[----:B------:R-:W-:Y:S01]  /*0800*/  IADD3 R5, PT, PT, R5, 0x4, RZ ;  /* 0x0000000405057810 */ /* 0x000fe20007ffe0ff */
[C---:B------:R-:W-:Y:S01]  /*0810*/  IMAD R10, R3.reuse, 0xc, R8 ;  /* 0x0000000c030a7824 */ /* 0x040fe200078e0208 */
[----:B------:R2:W-:Y:S01]  /*0820*/  STS [R7], RZ ;  /* 0x000000ff07007388 */ /* 0x0005e20000000800 */
[----:B------:R-:W-:Y:S01]  /*0830*/  IMAD R6, R3, 0x4, R6 ;  /* 0x0000000403067824 */ /* 0x000fe200078e0206 */
[----:B------:R-:W-:Y:S02]  /*0840*/  ISETP.NE.AND P0, PT, R5, RZ, PT ;  /* 0x000000ff0500720c */ /* 0x000fe40003f05270 */
[----:B------:R2:W-:Y:S01]  /*0850*/  STS [R9], RZ ;  /* 0x000000ff09007388 */ /* 0x0005e20000000800 */
[----:B0-----:R-:W-:-:S03]  /*0860*/  LEA R8, R3, R8, 0x4 ;  /* 0x0000000803087211 */ /* 0x001fc600078e20ff */
[----:B------:R2:W-:Y:S07]  /*0870*/  STS [R10], RZ ;  /* 0x000000ff0a007388 */ /* 0x0005ee0000000800 */
[----:B------:R-:W-:Y:S05]  /*0880*/  @P0 BRA `(.L_x_4) ;  /* 0xfffffffc00d00947 */ /* 0x000fea000383ffff */
.L_x_3:
[----:B------:R-:W-:Y:S05]  /*0890*/  BSYNC.RECONVERGENT B1 ;  /* 0x0000000000017941 */ /* 0x000fea0003800200 */
.L_x_2:
[----:B------:R-:W-:-:S13]  /*08a0*/  ISETP.NE.AND P0, PT, R4, RZ, PT ;  /* 0x000000ff0400720c */ /* 0x000fda0003f05270 */
[----:B------:R-:W-:Y:S05]  /*08b0*/  @!P0 BRA `(.L_x_1) ;  /* 0x0000000000308947 */ /* 0x000fea0003800000 */
[----:B------:R-:W1:Y:S01]  /*08c0*/  S2R R8, SR_CgaCtaId ;  /* 0x0000000000087919 */ /* 0x000e620000008800 */
[----:B------:R-:W-:Y:S01]  /*08d0*/  MOV R5, 0x400 ;  /* 0x0000040000057802 */ /* 0x000fe20000000f00 */
[----:B------:R-:W-:-:S03]  /*08e0*/  IMAD.MOV R4, RZ, RZ, -R4 ;  /* 0x000000ffff047224 */ /* 0x000fc600078e0a04 */
[----:B-12---:R-:W-:-:S07]  /*08f0*/  LEA R9, R8, R5, 0x18 ;  /* 0x0000000508097211 */ /* 0x006fce00078ec0ff */
.L_x_11:
[----:B------:R-:W-:Y:S01]  /*0900*/  LEA R5, R6, R9, 0x2 ;  /* 0x0000000906057211 */ /* 0x000fe200078e10ff */
[----:B------:R-:W-:Y:S02]  /*0910*/  VIADD R4, R4, 0x1 ;  /* 0x0000000104047836 */ /* 0x000fe40000000000 */
[----:B------:R-:W-:Y:S01]  /*0920*/  IMAD R7, R3, R2, R3 ;  /* 0x0000000203077224 */ /* 0x000fe200078e0203 */
[----:B------:R-:W-:Y:S01]  /*0930*/  IADD3 R2, PT, PT, R2, 0x1, RZ ;  /* 0x0000000102027810 */ /* 0x000fe20007ffe0ff */
[----:B------:R0:W-:Y:S01]  /*0940*/  STS [R5], RZ ;  /* 0x000000ff05007388 */ /* 0x0001e20000000800 */
[----:B------:R-:W-:Y:S01]  /*0950*/  ISETP.NE.AND P0, PT, R4, RZ, PT ;  /* 0x000000ff0400720c */ /* 0x000fe20003f05270 */
[----:B------:R-:W-:-:S12]  /*0960*/  IMAD.IADD R6, R7, 0x1, R0 ;  /* 0x0000000107067824 */ /* 0x000fd800078e0200 */
[----:B0-----:R-:W-:Y:S05]  /*0970*/  @P0 BRA `(.L_x_11) ;  /* 0xfffffffc00e00947 */ /* 0x001fea000383ffff */
.L_x_1:
[----:B------:R-:W-:Y:S05]  /*0980*/  BSYNC.RECONVERGENT B2 ;  /* 0x0000000000027941 */ /* 0x000fea0003800200 */
.L_x_0:
[----:B------:R-:W-:Y:S05]  /*0990*/  WARPSYNC.ALL ;  /* 0x0000000000007948 */ /* 0x000fea0003800000 */
[----:B------:R-:W0:Y:S01]  /*09a0*/  LDCU UR4, c[0x0][0x390] ;  /* 0x00007200ff0477ac */ /* 0x000e220008000800 */
[----:B-1----:R-:W-:Y:S01]  /*09b0*/  IMAD R2, R3, UR8, R0 ;  /* 0x0000000803027c24 */ /* 0x002fe2000f8e0200 */
[----:B------:R-:W-:Y:S01]  /*09c0*/  BSSY.RECONVERGENT B0, `(.L_x_12) ;  /* 0x0000014000007945 */ /* 0x000fe20003800200 */
[----:B------:R-:W-:Y:S03]  /*09d0*/  BAR.SYNC.DEFER_BLOCKING 0x0 ;  /* 0x0000000000007b1d */ /* 0x000fe60000010000 */
[----:B0-----:R-:W-:-:S13]  /*09e0*/  ISETP.GE.U32.AND P0, PT, R2, UR4, PT ;  /* 0x0000000402007c0c */ /* 0x001fda000bf06070 */
[----:B------:R-:W-:Y:S05]  /*09f0*/  @P0 BRA `(.L_x_13) ;  /* 0x0000000000400947 */ /* 0x000fea0003800000 */
[----:B--2---:R-:W0:Y:S01]  /*0a00*/  S2R R7, SR_CgaCtaId ;  /* 0x0000000000077919 */ /* 0x004e220000008800 */
[----:B------:R-:W1:Y:S01]  /*0a10*/  LDC R11, c[0x0][0x370] ;  /* 0x0000dc00ff0b7b82 */ /* 0x000e620000000800 */
[----:B------:R-:W-:Y:S01]  /*0a20*/  MOV R6, 0x400 ;  /* 0x0000040000067802 */ /* 0x000fe20000000f00 */
[----:B------:R-:W-:-:S06]  /*0a30*/  HFMA2 R8, -RZ, RZ, 0, 0 ;  /* 0x00000000ff087431 */ /* 0x000fcc00000001ff */
[----:B------:R-:W2:Y:S01]  /*0a40*/  LDC.64 R4, c[0x0][0x380] ;  /* 0x0000e000ff047b82 */ /* 0x000ea20000000a00 */
[----:B0-----:R-:W-:-:S07]  /*0a50*/  LEA R13, R7, R6, 0x18 ;  /* 0x00000006070d7211 */ /* 0x001fce00078ec0ff */
.L_x_14:
[----:B--2---:R-:W-:-:S06]  /*0a60*/  IMAD.WIDE.U32 R6, R2, 0x4, R4 ;  /* 0x0000000402067825 */ /* 0x004fcc00078e0004 */
[----:B------:R-:W2:Y:S01]  /*0a70*/  LDG.E R6, desc[UR6][R6.64] ;  /* 0x0000000606067981 */ /* 0x000ea2000c1e1900 */
[----:B-1----:R-:W-:Y:S02]  /*0a80*/  IMAD R2, R11, R8, R11 ;  /* 0x000000080b027224 */ /* 0x002fe400078e020b */
[----:B------:R-:W-:-:S03]  /*0a90*/  VIADD R8, R8, 0x1 ;  /* 0x0000000108087836 */ /* 0x000fc60000000000 */
[----:B------:R-:W-:-:S05]  /*0aa0*/  IADD3 R2, PT, PT, R2, UR8, RZ ;  /* 0x0000000802027c10 */ /* 0x000fca000fffe0ff */
[----:B------:R-:W-:-:S05]  /*0ab0*/  IMAD R2, R2, R3, R0 ;  /* 0x0000000302027224 */ /* 0x000fca00078e0200 */
[----:B------:R-:W-:Y:S01]  /*0ac0*/  ISETP.GE.U32.AND P0, PT, R2, UR4, PT ;  /* 0x0000000402007c0c */ /* 0x000fe2000bf06070 */
[----:B0-2---:R-:W-:-:S05]  /*0ad0*/  IMAD R9, R6, 0x4, R13 ;  /* 0x0000000406097824 */ /* 0x005fca00078e020d */
[----:B------:R0:W-:Y:S07]  /*0ae0*/  ATOMS.POPC.INC.32 RZ, [R9+URZ] ;  /* 0x0000000009ff7f8c */ /* 0x0001ee000d8000ff */
[----:B------:R-:W-:Y:S05]  /*0af0*/  @!P0 BRA `(.L_x_14) ;  /* 0xfffffffc00d88947 */ /* 0x000fea000383ffff */
.L_x_13:
[----:B------:R-:W-:Y:S05]  /*0b00*/  BSYNC.RECONVERGENT B0 ;  /* 0x0000000000007941 */ /* 0x000fea0003800200 */
.L_x_12:
[----:B------:R-:W-:Y:S06]  /*0b10*/  BAR.SYNC.DEFER_BLOCKING 0x0 ;  /* 0x0000000000007b1d */ /* 0x000fec0000010000 */
[----:B------:R-:W-:Y:S05]  /*0b20*/  @P1 EXIT ;  /* 0x000000000000194d */ /* 0x000fea0003800000 */
[----:B------:R-:W1:Y:S01]  /*0b30*/  I2F.U32.RP R6, R3 ;  /* 0x0000000300067306 */ /* 0x000e620000209000 */
[C---:B------:R-:W-:Y:S01]  /*0b40*/  IADD3 R16, PT, PT, R3.reuse, R0, RZ ;  /* 0x0000000003107210 */ /* 0x040fe20007ffe0ff */
[----:B------:R-:W-:Y:S01]  /*0b50*/  IMAD.MOV.U32 R4, RZ, RZ, RZ ;  /* 0x000000ffff047224 */ /* 0x000fe200078e00ff */
[----:B------:R-:W-:Y:S01]  /*0b60*/  ISETP.NE.U32.AND P2, PT, R3, RZ, PT ;  /* 0x000000ff0300720c */ /* 0x000fe20003f45070 */
[----:B------:R-:W-:Y:S01]  /*0b70*/  BSSY.RECONVERGENT B0, `(.L_x_15) ;  /* 0x000003d000007945 */ /* 0x000fe20003800200 */
[C---:B------:R-:W-:Y:S01]  /*0b80*/  ISETP.GE.U32.AND P0, PT, R16.reuse, UR9, PT ;  /* 0x0000000910007c0c */ /* 0x040fe2000bf06070 */
[----:B------:R-:W-:Y:S01]  /*0b90*/  IMAD.MOV.U32 R14, RZ, RZ, R0 ;  /* 0x000000ffff0e7224 */ /* 0x000fe200078e0000 */
[----:B--2---:R-:W-:Y:S01]  /*0ba0*/  VIMNMX.U32 R7, PT, PT, R16, UR9, !PT ;  /* 0x0000000910077c48 */ /* 0x004fe2000ffe0000 */
[----:B-1----:R-:W1:Y:S02]  /*0bb0*/  MUFU.RCP R6, R6 ;  /* 0x0000000600067308 */ /* 0x002e640000001000 */
[----:B-1----:R-:W-:-:S06]  /*0bc0*/  IADD3 R5, PT, PT, R6, 0xffffffe, RZ ;  /* 0x0ffffffe06057810 */ /* 0x002fcc0007ffe0ff */
[----:B------:R-:W1:Y:S02]  /*0bd0*/  F2I.FTZ.U32.TRUNC.NTZ R5, R5 ;  /* 0x0000000500057305 */ /* 0x000e64000021f000 */
[----:B-1----:R-:W-:-:S04]  /*0be0*/  IMAD.MOV R2, RZ, RZ, -R5 ;  /* 0x000000ffff027224 */ /* 0x002fc800078e0a05 */
[----:B0-----:R-:W-:Y:S01]  /*0bf0*/  IMAD R9, R2, R3, RZ ;  /* 0x0000000302097224 */ /* 0x001fe200078e02ff */
[----:B------:R-:W-:-:S03]  /*0c00*/  SEL R2, RZ, 0x1, P0 ;  /* 0x00000001ff027807 */ /* 0x000fc60000000000 */
[----:B------:R-:W-:Y:S01]  /*0c10*/  IMAD.HI.U32 R9, R5, R9, R4 ;  /* 0x0000000905097227 */ /* 0x000fe200078e0004 */
[----:B------:R-:W-:-:S05]  /*0c20*/  IADD3 R4, PT, PT, R7, -R16, -R2 ;  /* 0x8000001007047210 */ /* 0x000fca0007ffe802 */
[----:B------:R-:W-:-:S05]  /*0c30*/  IMAD.HI.U32 R9, R9, R4, RZ ;  /* 0x0000000409097227 */ /* 0x000fca00078e00ff */
[----:B------:R-:W-:-:S05]  /*0c40*/  IADD3 R5, PT, PT, -R9, RZ, RZ ;  /* 0x000000ff09057210 */ /* 0x000fca0007ffe1ff */
[----:B------:R-:W-:-:S05]  /*0c50*/  IMAD R4, R3, R5, R4 ;  /* 0x0000000503047224 */ /* 0x000fca00078e0204 */
[----:B------:R-:W-:-:S13]  /*0c60*/  ISETP.GE.U32.AND P0, PT, R4, R3, PT ;  /* 0x000000030400720c */ /* 0x000fda0003f06070 */
[----:B------:R-:W-:Y:S01]  /*0c70*/  @P0 IMAD.IADD R4, R4, 0x1, -R3 ;  /* 0x0000000104040824 */ /* 0x000fe200078e0a03 */
[----:B------:R-:W-:-:S04]  /*0c80*/  @P0 IADD3 R9, PT, PT, R9, 0x1, RZ ;  /* 0x0000000109090810 */ /* 0x000fc80007ffe0ff */
[----:B------:R-:W-:-:S13]  /*0c90*/  ISETP.GE.U32.AND P1, PT, R4, R3, PT ;  /* 0x000000030400720c */ /* 0x000fda0003f26070 */
[----:B------:R-:W-:Y:S01]  /*0ca0*/  @P1 VIADD R9, R9, 0x1 ;  /* 0x0000000109091836 */ /* 0x000fe20000000000 */
[----:B------:R-:W-:-:S04]  /*0cb0*/  @!P2 LOP3.LUT R9, RZ, R3, RZ, 0x33, !PT ;  /* 0x00000003ff09a212 */ /* 0x000fc800078e33ff */
[----:B------:R-:W-:-:S04]  /*0cc0*/  IADD3 R2, PT, PT, R2, R9, RZ ;  /* 0x0000000902027210 */ /* 0x000fc80007ffe0ff */
[C---:B------:R-:W-:Y:S01]  /*0cd0*/  ISETP.GE.U32.AND P0, PT, R2.reuse, 0x3, PT ;  /* 0x000000030200780c */ /* 0x040fe20003f06070 */
[----:B------:R-:W-:Y:S01]  /*0ce0*/  VIADD R6, R2, 0x1 ;  /* 0x0000000102067836 */ /* 0x000fe20000000000 */
[----:B------:R-:W-:-:S04]  /*0cf0*/  MOV R2, RZ ;  /* 0x000000ff00027202 */ /* 0x000fc80000000f00 */
[----:B------:R-:W-:-:S04]  /*0d00*/  LOP3.LUT R15, R6, 0x3, RZ, 0xc0, !PT ;  /* 0x00000003060f7812 */ /* 0x000fc800078ec0ff */
[----:B------:R-:W-:-:S03]  /*0d10*/  ISETP.NE.AND P1, PT, R15, RZ, PT ;  /* 0x000000ff0f00720c */ /* 0x000fc60003f25270 */
[----:B------:R-:W-:Y:S10]  /*0d20*/  @!P0 BRA `(.L_x_16) ;  /* 0x0000000000848947 */ /* 0x000ff40003800000 */
[----:B------:R-:W0:Y:S01]  /*0d30*/  S2UR UR5, SR_CgaCtaId ;  /* 0x00000000000579c3 */ /* 0x000e220000008800 */
[----:B------:R-:W-:Y:S01]  /*0d40*/  UMOV UR4, 0x400 ;  /* 0x0000040000047882 */ /* 0x000fe20000000000 */
[----:B------:R-:W-:Y:S01]  /*0d50*/  LOP3.LUT R2, R6, 0xfffffffc, RZ, 0xc0, !PT ;  /* 0xfffffffc06027812 */ /* 0x000fe200078ec0ff */
[C-C-:B------:R-:W-:Y:S01]  /*0d60*/  IMAD R20, R3.reuse, 0x3, R0.reuse ;  /* 0x0000000303147824 */ /* 0x140fe200078e0200 */
[----:B------:R-:W-:Y:S01]  /*0d70*/  LEA R19, R3, R0, 0x1 ;  /* 0x0000000003137211 */ /* 0x000fe200078e08ff */
[----:B------:R-:W-:Y:S01]  /*0d80*/  IMAD.MOV.U32 R14, RZ, RZ, R0 ;  /* 0x000000ffff0e7224 */ /* 0x000fe200078e0000 */
[----:B------:R-:W-:Y:S02]  /*0d90*/  IADD3 R17, PT, PT, -R2, RZ, RZ ;  /* 0x000000ff02117210 */ /* 0x000fe40007ffe1ff */
[----:B------:R-:W1:Y:S01]  /*0da0*/  LDC.64 R4, c[0x0][0x388] ;  /* 0x0000e200ff047b82 */ /* 0x000e620000000a00 */
[----:B0-----:R-:W-:-:S06]  /*0db0*/  ULEA UR4, UR5, UR4, 0x18 ;  /* 0x0000000405047291 */ /* 0x001fcc000f8ec0ff */
[----:B------:R-:W-:-:S07]  /*0dc0*/  LEA R18, R0, UR4, 0x2 ;  /* 0x0000000400127c11 */ /* 0x000fce000f8e10ff */
.L_x_17:
[C-C-:B------:R-:W-:Y:S01]  /*0dd0*/  IMAD R22, R3.reuse, 0x4, R18.reuse ;  /* 0x0000000403167824 */ /* 0x140fe200078e0212 */
[C---:B------:R-:W-:Y:S01]  /*0de0*/  LEA R24, R3.reuse, R18, 0x3 ;  /* 0x0000001203187211 */ /* 0x040fe200078e18ff */
[----:B------:R-:W-:Y:S01]  /*0df0*/  IMAD R26, R3, 0xc, R18 ;  /* 0x0000000c031a7824 */ /* 0x000fe200078e0212 */
[----:B0-----:R0:W2:Y:S01]  /*0e00*/  LDS R21, [R18] ;  /* 0x0000000012157984 */ /* 0x0010a20000000800 */
[----:B-1----:R-:W-:-:S03]  /*0e10*/  IMAD.WIDE.U32 R6, R14, 0x4, R4 ;  /* 0x000000040e067825 */ /* 0x002fc600078e0004 */
[----:B------:R-:W1:Y:S01]  /*0e20*/  LDS R23, [R22] ;  /* 0x0000000016177984 */ /* 0x000e620000000800 */
[----:B------:R-:W-:-:S03]  /*0e30*/  IMAD.WIDE.U32 R8, R16, 0x4, R4 ;  /* 0x0000000410087825 */ /* 0x000fc600078e0004 */
[----:B------:R-:W3:Y:S01]  /*0e40*/  LDS R25, [R24] ;  /* 0x0000000018197984 */ /* 0x000ee20000000800 */
[----:B------:R-:W-:-:S03]  /*0e50*/  IMAD.WIDE.U32 R10, R19, 0x4, R4 ;  /* 0x00000004130a7825 */ /* 0x000fc600078e0004 */
[----:B------:R-:W4:Y:S01]  /*0e60*/  LDS R27, [R26] ;  /* 0x000000001a1b7984 */ /* 0x000f220000000800 */
[----:B------:R-:W-:Y:S02]  /*0e70*/  VIADD R17, R17, 0x4 ;  /* 0x0000000411117836 */ /* 0x000fe40000000000 */
[----:B------:R-:W-:-:S03]  /*0e80*/  IMAD.WIDE.U32 R12, R20, 0x4, R4 ;  /* 0x00000004140c7825 */ /* 0x000fc600078e0004 */
[----:B------:R-:W-:Y:S01]  /*0e90*/  ISETP.NE.AND P0, PT, R17, RZ, PT ;  /* 0x000000ff1100720c */ /* 0x000fe20003f05270 */
[C---:B------:R-:W-:Y:S01]  /*0ea0*/  IMAD R19, R3.reuse, 0x4, R19 ;  /* 0x0000000403137824 */ /* 0x040fe200078e0213 */
[C---:B------:R-:W-:Y:S01]  /*0eb0*/  LEA R14, R3.reuse, R14, 0x2 ;  /* 0x0000000e030e7211 */ /* 0x040fe200078e10ff */
[C---:B------:R-:W-:Y:S01]  /*0ec0*/  IMAD R16, R3.reuse, 0x4, R16 ;  /* 0x0000000403107824 */ /* 0x040fe200078e0210 */
[C---:B------:R-:W-:Y:S02]  /*0ed0*/  LEA R20, R3.reuse, R20, 0x2 ;  /* 0x0000001403147211 */ /* 0x040fe400078e10ff */
[----:B0-----:R-:W-:Y:S01]  /*0ee0*/  LEA R18, R3, R18, 0x4 ;  /* 0x0000001203127211 */ /* 0x001fe200078e20ff */
[----:B--2---:R0:W-:Y:S04]  /*0ef0*/  REDG.E.ADD.STRONG.GPU desc[UR6][R6.64], R21 ;  /* 0x000000150600798e */ /* 0x0041e8000c12e106 */
[----:B-1----:R0:W-:Y:S04]  /*0f00*/  REDG.E.ADD.STRONG.GPU desc[UR6][R8.64], R23 ;  /* 0x000000170800798e */ /* 0x0021e8000c12e106 */
[----:B---3--:R0:W-:Y:S04]  /*0f10*/  REDG.E.ADD.STRONG.GPU desc[UR6][R10.64], R25 ;  /* 0x000000190a00798e */ /* 0x0081e8000c12e106 */
[----:B----4-:R0:W-:Y:S01]  /*0f20*/  REDG.E.ADD.STRONG.GPU desc[UR6][R12.64], R27 ;  /* 0x0000001b0c00798e */ /* 0x0101e2000c12e106 */
[----:B------:R-:W-:Y:S05]  /*0f30*/  @P0 BRA `(.L_x_17) ;  /* 0xfffffffc00a40947 */ /* 0x000fea000383ffff */
.L_x_16:
[----:B------:R-:W-:Y:S05]  /*0f40*/  BSYNC.RECONVERGENT B0 ;  /* 0x0000000000007941 */ /* 0x000fea0003800200 */
.L_x_15:
[----:B------:R-:W-:Y:S05]  /*0f50*/  @!P1 EXIT ;  /* 0x000000000000994d */ /* 0x000fea0003800000 */
[----:B------:R-:W1:Y:S01]  /*0f60*/  S2UR UR5, SR_CgaCtaId ;  /* 0x00000000000579c3 */ /* 0x000e620000008800 */
[----:B------:R-:W-:Y:S01]  /*0f70*/  IMAD.MOV R15, RZ, RZ, -R15 ;  /* 0x000000ffff0f7224 */ /* 0x000fe200078e0a0f */
[----:B------:R-:W-:-:S06]  /*0f80*/  UMOV UR4, 0x400 ;  /* 0x0000040000047882 */ /* 0x000fcc0000000000 */
[----:B------:R-:W2:Y:S01]  /*0f90*/  LDC.64 R4, c[0x0][0x388] ;  /* 0x0000e200ff047b82 */ /* 0x000ea20000000a00 */
[----:B-1----:R-:W-:-:S12]  /*0fa0*/  ULEA UR4, UR5, UR4, 0x18 ;  /* 0x0000000405047291 */ /* 0x002fd8000f8ec0ff */
.L_x_18:
[C---:B0-----:R-:W-:Y:S01]  /*0fb0*/  LEA R8, R14.reuse, UR4, 0x2 ;  /* 0x000000040e087c11 */ /* 0x041fe2000f8e10ff */
[----:B-12---:R-:W-:-:S04]  /*0fc0*/  IMAD.WIDE.U32 R6, R14, 0x4, R4 ;  /* 0x000000040e067825 */ /* 0x006fc800078e0004 */
[----:B------:R-:W0:Y:S01]  /*0fd0*/  LDS R9, [R8] ;  /* 0x0000000008097984 */ /* 0x000e220000000800 */
[----:B------:R-:W-:-:S04]  /*0fe0*/  IADD3 R15, PT, PT, R15, 0x1, RZ ;  /* 0x000000010f0f7810 */ /* 0x000fc80007ffe0ff */
[----:B------:R-:W-:Y:S01]  /*0ff0*/  ISETP.NE.AND P0, PT, R15, RZ, PT ;  /* 0x000000ff0f00720c */ /* 0x000fe20003f05270 */
[----:B------:R-:W-:Y:S02]  /*1000*/  IMAD R11, R3, R2, R3 ;  /* 0x00000002030b7224 */ /* 0x000fe400078e0203 */
[----:B------:R-:W-:-:S03]  /*1010*/  VIADD R2, R2, 0x1 ;  /* 0x0000000102027836 */ /* 0x000fc60000000000 */
[----:B------:R-:W-:Y:S01]  /*1020*/  IADD3 R14, PT, PT, R11, R0, RZ ;  /* 0x000000000b0e7210 */ /* 0x000fe20007ffe0ff */
[----:B0-----:R1:W-:Y:S06]  /*1030*/  REDG.E.ADD.STRONG.GPU desc[UR6][R6.64], R9 ;  /* 0x000000090600798e */ /* 0x0013ec000c12e106 */
[----:B------:R-:W-:Y:S05]  /*1040*/  @P0 BRA `(.L_x_18) ;  /* 0xfffffffc00d80947 */ /* 0x000fea000383ffff */
[----:B------:R-:W-:Y:S05]  /*1050*/  EXIT ;  /* 0x000000000000794d */ /* 0x000fea0003800000 */
.L_x_19:
[----:B------:R-:W-:-:S00]  /*1060*/  BRA `(.L_x_19) ;  /* 0xfffffffc00fc7947 */ /* 0x000fc0000383ffff */
[----:B------:R-:W-:-:S00]  /*1070*/  NOP ;  /* 0x0000000000007918 */ /* 0x000fc00000000000 */
        /* <DEDUP_REMOVED lines=8> */
.L_x_20:


//--------------------- .nv.shared._Z16histogram_kernelPjS_jj --------------------------
	.section	.nv.shared._Z16histogram_kernelPjS_jj,"aw",@nobits
	.sectionflags	@""
	.align	16
	.zero		1024


//--------------------- .nv.shared.reserved.0     --------------------------
	.section	.nv.shared.reserved.0,"aw",@nobits
	.weak		__nv_reservedSMEM_offset_0_alias
	.size		__nv_reservedSMEM_offset_0_alias, 0, 64
	.other		__nv_reservedSMEM_offset_0_alias,@"STO_CUDA_RESERVED_SHARED STV_DEFAULT"
__nv_reservedSMEM_offset_0_alias:
	.zero		0
	.zero		64


//--------------------- .nv.constant0._Z16histogram_kernelPjS_jj --------------------------
	.section	.nv.constant0._Z16histogram_kernelPjS_jj,"a",@progbits
	.sectionflags	@""
	.align	4
.nv.constant0._Z16histogram_kernelPjS_jj:
	.zero		920


//--------------------- SYMBOLS --------------------------

	.type		.nv.reservedSmem.offset0,@object
	.size		.nv.reservedSmem.offset0,0x4
	.type		.nv.reservedSmem.cap,@object
	.size		.nv.reservedSmem.cap,0x4
